	.headerflags	@"EF_CUDA_TEXMODE_UNIFIED EF_CUDA_64BIT_ADDRESS EF_CUDA_ACCELERATORS EF_CUDA_SM90 EF_CUDA_VIRTUAL_SM(EF_CUDA_SM90)"
	.elftype	@"ET_EXEC"


//--------------------- .nv.info                  --------------------------
	.section	.nv.info,"",@"SHT_CUDA_INFO"
	.align	4


	//----- nvinfo : EIATTR_REGCOUNT
	.align		4
        /*0000*/ 	.byte	0x04, 0x2f
        /*0002*/ 	.short	(.L_1 - .L_0)
	.align		4
.L_0:
        /*0004*/ 	.word	index@(triton_poi_fused_mul_sigmoid_45)
        /*0008*/ 	.word	0x0000000e


	//----- nvinfo : EIATTR_MIN_STACK_SIZE
	.align		4
.L_1:
        /*000c*/ 	.byte	0x04, 0x12
        /*000e*/ 	.short	(.L_3 - .L_2)
	.align		4
.L_2:
        /*0010*/ 	.word	index@(triton_poi_fused_mul_sigmoid_45)
        /*0014*/ 	.word	0x00000000


	//----- nvinfo : EIATTR_FRAME_SIZE
	.align		4
.L_3:
        /*0018*/ 	.byte	0x04, 0x11
        /*001a*/ 	.short	(.L_5 - .L_4)
	.align		4
.L_4:
        /*001c*/ 	.word	index@(triton_poi_fused_mul_sigmoid_45)
        /*0020*/ 	.word	0x00000000


	//----- nvinfo : EIATTR_MIN_STACK_SIZE
	.align		4
.L_5:
        /*0024*/ 	.byte	0x04, 0x12
        /*0026*/ 	.short	(.L_7 - .L_6)
	.align		4
.L_6:
        /*0028*/ 	.word	index@(triton_poi_fused_mul_sigmoid_45)
        /*002c*/ 	.word	0x00000000
.L_7:


//--------------------- .nv.info.triton_poi_fused_mul_sigmoid_45 --------------------------
	.section	.nv.info.triton_poi_fused_mul_sigmoid_45,"",@"SHT_CUDA_INFO"
	.sectionflags	@""
	.align	4


	//----- nvinfo : EIATTR_CUDA_API_VERSION
	.align		4
        /*0000*/ 	.byte	0x04, 0x37
        /*0002*/ 	.short	(.L_9 - .L_8)
.L_8:
        /*0004*/ 	.word	0x0000007c


	//----- nvinfo : EIATTR_KPARAM_INFO
	.align		4
.L_9:
        /*0008*/ 	.byte	0x04, 0x17
        /*000a*/ 	.short	(.L_11 - .L_10)
.L_10:
        /*000c*/ 	.word	0x00000000
        /*0010*/ 	.short	0x0002
        /*0012*/ 	.short	0x0010
        /*0014*/ 	.byte	0x00, 0xf0, 0x11, 0x00


	//----- nvinfo : EIATTR_KPARAM_INFO
	.align		4
.L_11:
        /*0018*/ 	.byte	0x04, 0x17
        /*001a*/ 	.short	(.L_13 - .L_12)
.L_12:
        /*001c*/ 	.word	0x00000000
        /*0020*/ 	.short	0x0001
        /*0022*/ 	.short	0x0008
        /*0024*/ 	.byte	0x00, 0xf4, 0x21, 0x00


	//----- nvinfo : EIATTR_KPARAM_INFO
	.align		4
.L_13:
        /*0028*/ 	.byte	0x04, 0x17
        /*002a*/ 	.short	(.L_15 - .L_14)
.L_14:
        /*002c*/ 	.word	0x00000000
        /*0030*/ 	.short	0x0000
        /*0032*/ 	.short	0x0000
        /*0034*/ 	.byte	0x00, 0xf4, 0x21, 0x00


	//----- nvinfo : EIATTR_SPARSE_MMA_MASK
	.align		4
.L_15:
        /*0038*/ 	.byte	0x03, 0x50
        /*003a*/ 	.short	0x0000


	//----- nvinfo : EIATTR_MAXREG_COUNT
	.align		4
        /*003c*/ 	.byte	0x03, 0x1b
        /*003e*/ 	.short	0x00ff


	//----- nvinfo : EIATTR_EXIT_INSTR_OFFSETS
	.align		4
        /*0040*/ 	.byte	0x04, 0x1c
        /*0042*/ 	.short	(.L_17 - .L_16)


	//   ....[0]....
.L_16:
        /*0044*/ 	.word	0x00000290


	//   ....[1]....
        /*0048*/ 	.word	0x000002b0


	//----- nvinfo : EIATTR_REQNTID
	.align		4
.L_17:
        /*004c*/ 	.byte	0x04, 0x10
        /*004e*/ 	.short	(.L_19 - .L_18)
.L_18:
        /*0050*/ 	.word	0x00000080
        /*0054*/ 	.word	0x00000001
        /*0058*/ 	.word	0x00000001


	//----- nvinfo : EIATTR_CBANK_PARAM_SIZE
	.align		4
.L_19:
        /*005c*/ 	.byte	0x03, 0x19
        /*005e*/ 	.short	0x0014


	//----- nvinfo : EIATTR_PARAM_CBANK
	.align		4
        /*0060*/ 	.byte	0x04, 0x0a
        /*0062*/ 	.short	(.L_21 - .L_20)
	.align		4
.L_20:
        /*0064*/ 	.word	index@(.nv.constant0.triton_poi_fused_mul_sigmoid_45)
        /*0068*/ 	.short	0x0210
        /*006a*/ 	.short	0x0014


	//----- nvinfo : EIATTR_SW_WAR
	.align		4
.L_21:
        /*006c*/ 	.byte	0x04, 0x36
        /*006e*/ 	.short	(.L_23 - .L_22)
.L_22:
        /*0070*/ 	.word	0x00000008
.L_23:


//--------------------- .nv.callgraph             --------------------------
	.section	.nv.callgraph,"",@"SHT_CUDA_CALLGRAPH"
	.align	4
	.sectionentsize	8
	.align		4
        /*0000*/ 	.word	0x00000000
	.align		4
        /*0004*/ 	.word	0xffffffff
	.align		4
        /*0008*/ 	.word	0x00000000
	.align		4
        /*000c*/ 	.word	0xfffffffe
	.align		4
        /*0010*/ 	.word	0x00000000
	.align		4
        /*0014*/ 	.word	0xfffffffd
	.align		4
        /*0018*/ 	.word	0x00000000
	.align		4
        /*001c*/ 	.word	0xfffffffc


//--------------------- .text.triton_poi_fused_mul_sigmoid_45 --------------------------
	.section	.text.triton_poi_fused_mul_sigmoid_45,"ax",@progbits
	.align	128
        .global         triton_poi_fused_mul_sigmoid_45
        .type           triton_poi_fused_mul_sigmoid_45,@function
        .size           triton_poi_fused_mul_sigmoid_45,(.L_x_1 - triton_poi_fused_mul_sigmoid_45)
        .other          triton_poi_fused_mul_sigmoid_45,@"STO_CUDA_ENTRY STV_DEFAULT"
triton_poi_fused_mul_sigmoid_45:
.text.triton_poi_fused_mul_sigmoid_45:
[----:B------:R-:W0:Y:S02]  /*0000*/  LDC R1, c[0x0][0x28] ;  /* 0x00000a00ff017b82 */ /* 0x000e240000000800 */
[----:B------:R-:W1:Y:S01]  /*0010*/  S2R R0, SR_TID.X ;  /* 0x0000000000007919 */ /* 0x000e620000002100 */
[----:B------:R-:W2:Y:S01]  /*0020*/  LDC.64 R4, c[0x0][0x210] ;  /* 0x00008400ff047b82 */ /* 0x000ea20000000a00 */
[----:B------:R-:W-:Y:S01]  /*0030*/  CS2R R2, SRZ ;  /* 0x0000000000027805 */ /* 0x000fe2000001ff00 */
[----:B------:R-:W-:Y:S01]  /*0040*/  ULDC.64 UR4, c[0x0][0x208] ;  /* 0x0000820000047ab9 */ /* 0x000fe20000000a00 */
[----:B------:R-:W3:Y:S01]  /*0050*/  S2R R7, SR_CTAID.X ;  /* 0x0000000000077919 */ /* 0x000ee20000002500 */
[----:B-1----:R-:W-:-:S04]  /*0060*/  SHF.L.U32 R0, R0, 0x1, RZ ;  /* 0x0000000100007819 */ /* 0x002fc800000006ff */
[----:B------:R-:W-:-:S04]  /*0070*/  LOP3.LUT R0, R0, 0xfe, RZ, 0xc0, !PT ;  /* 0x000000fe00007812 */ /* 0x000fc800078ec0ff */
[----:B---3--:R-:W-:-:S04]  /*0080*/  LEA R7, R7, R0, 0x8 ;  /* 0x0000000007077211 */ /* 0x008fc800078e40ff */
[C---:B------:R-:W-:Y:S01]  /*0090*/  ISETP.GE.AND P0, PT, R7.reuse, 0x140, PT ;  /* 0x000001400700780c */ /* 0x040fe20003f06270 */
[----:B--2---:R-:W-:-:S12]  /*00a0*/  IMAD.WIDE R4, R7, 0x4, R4 ;  /* 0x0000000407047825 */ /* 0x004fd800078e0204 */
[----:B------:R1:W2:Y:S02]  /*00b0*/  @!P0 LDG.E.64 R2, desc[UR4][R4.64] ;  /* 0x0000000404028981 */ /* 0x0002a4000c1e1b00 */
[----:B-1----:R-:W1:Y:S02]  /*00c0*/  LDC.64 R4, c[0x0][0x218] ;  /* 0x00008600ff047b82 */ /* 0x002e640000000a00 */
[----:B-1----:R-:W-:-:S04]  /*00d0*/  IMAD.WIDE R4, R7, 0x4, R4 ;  /* 0x0000000407047825 */ /* 0x002fc800078e0204 */
[----:B--2---:R-:W-:-:S04]  /*00e0*/  FADD R0, RZ, -R2 ;  /* 0x80000002ff007221 */ /* 0x004fc80000000000 */
[----:B------:R-:W-:Y:S01]  /*00f0*/  FMUL R6, R0, 1.4426950216293334961 ;  /* 0x3fb8aa3b00067820 */ /* 0x000fe20000400000 */
[----:B------:R-:W-:-:S04]  /*0100*/  FADD R0, RZ, -R3 ;  /* 0x80000003ff007221 */ /* 0x000fc80000000000 */
[----:B------:R-:W-:Y:S01]  /*0110*/  FMUL R8, R0, 1.4426950216293334961 ;  /* 0x3fb8aa3b00087820 */ /* 0x000fe20000400000 */
[----:B------:R-:W-:-:S04]  /*0120*/  FSETP.GEU.AND P1, PT, R6, -126, PT ;  /* 0xc2fc00000600780b */ /* 0x000fc80003f2e000 */
[----:B------:R-:W-:-:S09]  /*0130*/  FSETP.GEU.AND P2, PT, R8, -126, PT ;  /* 0xc2fc00000800780b */ /* 0x000fd20003f4e000 */
[----:B------:R-:W-:-:S04]  /*0140*/  @!P1 FMUL R6, R6, 0.5 ;  /* 0x3f00000006069820 */ /* 0x000fc80000400000 */
[----:B------:R-:W-:Y:S01]  /*0150*/  @!P2 FMUL R8, R8, 0.5 ;  /* 0x3f0000000808a820 */ /* 0x000fe20000400000 */
[----:B------:R1:W2:Y:S08]  /*0160*/  MUFU.EX2 R0, R6 ;  /* 0x0000000600007308 */ /* 0x0002b00000000800 */
[----:B------:R-:W3:Y:S01]  /*0170*/  MUFU.EX2 R9, R8 ;  /* 0x0000000800097308 */ /* 0x000ee20000000800 */
[----:B-1----:R-:W-:Y:S01]  /*0180*/  HFMA2.MMA R6, -RZ, RZ, 1.625, 0 ;  /* 0x3e800000ff067435 */ /* 0x002fe200000001ff */
[----:B--2---:R-:W-:-:S04]  /*0190*/  @!P1 FMUL R0, R0, R0 ;  /* 0x0000000000009220 */ /* 0x004fc80000400000 */
[----:B------:R-:W-:Y:S01]  /*01a0*/  FADD R0, R0, 1 ;  /* 0x3f80000000007421 */ /* 0x000fe20000000000 */
[----:B---3--:R-:W-:-:S04]  /*01b0*/  @!P2 FMUL R9, R9, R9 ;  /* 0x000000090909a220 */ /* 0x008fc80000400000 */
[----:B------:R-:W-:Y:S01]  /*01c0*/  FSETP.GT.AND P1, PT, R0, 8.50705917302346158658e+37, PT ;  /* 0x7e8000000000780b */ /* 0x000fe20003f24000 */
[----:B------:R-:W-:-:S03]  /*01d0*/  FADD R9, R9, 1 ;  /* 0x3f80000009097421 */ /* 0x000fc60000000000 */
[----:B------:R-:W-:Y:S02]  /*01e0*/  FSEL R11, R6, 1, P1 ;  /* 0x3f800000060b7808 */ /* 0x000fe40000800000 */
[----:B------:R-:W-:-:S04]  /*01f0*/  FSETP.GT.AND P2, PT, R9, 8.50705917302346158658e+37, PT ;  /* 0x7e8000000900780b */ /* 0x000fc80003f44000 */
[----:B------:R-:W-:-:S03]  /*0200*/  FSEL R6, R6, 1, P2 ;  /* 0x3f80000006067808 */ /* 0x000fc60001000000 */
[----:B------:R-:W-:-:S06]  /*0210*/  @P1 FMUL R0, R0, 0.25 ;  /* 0x3e80000000001820 */ /* 0x000fcc0000400000 */
[----:B------:R-:W1:Y:S01]  /*0220*/  MUFU.RCP R0, R0 ;  /* 0x0000000000007308 */ /* 0x000e620000001000 */
[----:B------:R-:W-:-:S07]  /*0230*/  @P2 FMUL R9, R9, 0.25 ;  /* 0x3e80000009092820 */ /* 0x000fce0000400000 */
[----:B------:R-:W2:Y:S01]  /*0240*/  MUFU.RCP R9, R9 ;  /* 0x0000000900097308 */ /* 0x000ea20000001000 */
[----:B-1----:R-:W-:-:S04]  /*0250*/  FMUL R11, R0, R11 ;  /* 0x0000000b000b7220 */ /* 0x002fc80000400000 */
[----:B------:R-:W-:Y:S01]  /*0260*/  FMUL R2, R11, R2 ;  /* 0x000000020b027220 */ /* 0x000fe20000400000 */
[----:B--2---:R-:W-:-:S04]  /*0270*/  FMUL R6, R9, R6 ;  /* 0x0000000609067220 */ /* 0x004fc80000400000 */
[----:B------:R-:W-:Y:S01]  /*0280*/  FMUL R3, R6, R3 ;  /* 0x0000000306037220 */ /* 0x000fe20000400000 */
[----:B------:R-:W-:Y:S06]  /*0290*/  @P0 EXIT ;  /* 0x000000000000094d */ /* 0x000fec0003800000 */
[----:B------:R-:W-:Y:S01]  /*02a0*/  STG.E.64 desc[UR4][R4.64], R2 ;  /* 0x0000000204007986 */ /* 0x000fe2000c101b04 */
[----:B------:R-:W-:Y:S05]  /*02b0*/  EXIT ;  /* 0x000000000000794d */ /* 0x000fea0003800000 */
.L_x_0:
[----:B------:R-:W-:-:S00]  /*02c0*/  BRA `(.L_x_0) ;  /* 0xfffffffc00fc7947 */ /* 0x000fc0000383ffff */
[----:B------:R-:W-:-:S00]  /*02d0*/  NOP ;  /* 0x0000000000007918 */ /* 0x000fc00000000000 */
        /* <DEDUP_REMOVED lines=10> */
.L_x_1:


//--------------------- .nv.constant0.triton_poi_fused_mul_sigmoid_45 --------------------------
	.section	.nv.constant0.triton_poi_fused_mul_sigmoid_45,"a",@progbits
	.sectionflags	@""
	.align	4
.nv.constant0.triton_poi_fused_mul_sigmoid_45:
	.zero		548
